//
// Generated by NVIDIA NVVM Compiler
//
// Compiler Build ID: CL-36424714
// Cuda compilation tools, release 13.0, V13.0.88
// Based on NVVM 20.0.0
//

.version 9.0
.target sm_100
.address_size 64

	// .globl	_Z12basic_kernelPii
.extern .func  (.param .b32 func_retval0) vprintf
(
	.param .b64 vprintf_param_0,
	.param .b64 vprintf_param_1
)
;
.global .align 1 .b8 $str[21] = {71, 80, 85, 32, 119, 114, 111, 116, 101, 32, 118, 97, 108, 117, 101, 58, 32, 37, 100, 10};

.visible .entry _Z12basic_kernelPii(
	.param .u64 .ptr .align 1 _Z12basic_kernelPii_param_0,
	.param .u32 _Z12basic_kernelPii_param_1
)
{
	.local .align 8 .b8 	__local_depot0[8];
	.reg .b64 	%SP;
	.reg .b64 	%SPL;
	.reg .pred 	%p<2>;
	.reg .b32 	%r<9>;
	.reg .b64 	%rd<7>;

	mov.u64 	%SPL, __local_depot0;
	cvta.local.u64 	%SP, %SPL;
	ld.param.u64 	%rd1, [_Z12basic_kernelPii_param_0];
	ld.param.u32 	%r1, [_Z12basic_kernelPii_param_1];
	mov.u32 	%r2, %ctaid.x;
	mov.u32 	%r3, %ntid.x;
	mul.lo.s32 	%r4, %r2, %r3;
	mov.u32 	%r5, %tid.x;
	neg.s32 	%r6, %r5;
	setp.ne.s32 	%p1, %r4, %r6;
	@%p1 bra 	$L__BB0_2;
	add.u64 	%rd2, %SP, 0;
	add.u64 	%rd3, %SPL, 0;
	cvta.to.global.u64 	%rd4, %rd1;
	st.global.u32 	[%rd4], %r1;
	st.local.u32 	[%rd3], %r1;
	mov.u64 	%rd5, $str;
	cvta.global.u64 	%rd6, %rd5;
	{ // callseq 0, 0
	.param .b64 param0;
	st.param.b64 	[param0], %rd6;
	.param .b64 param1;
	st.param.b64 	[param1], %rd2;
	.param .b32 retval0;
	call.uni (retval0), 
	vprintf, 
	(
	param0, 
	param1
	);
	ld.param.b32 	%r7, [retval0];
	} // callseq 0
$L__BB0_2:
	ret;

}


// ===== COMPILED SASS (sm_100) =====

	.target	sm_100

	.elftype	@"ET_EXEC"


//--------------------- .note.nv.tkinfo           --------------------------
	.section	.note.nv.tkinfo,"",@"SHT_NOTE"
	.sectionflags	@"SHF_NOTE_NV_TKINFO"
	.tkinfo
        /*0018*/ 	.word	0x00000002
        /*0030*/ 	.string	""
        /*0030*/ 	.string	"ptxas"
        /*0030*/ 	.string	"Cuda compilation tools, release 13.0, V13.0.88"
        /*0030*/ 	.string	"Build cuda_13.0.r13.0/compiler.36424714_0"
        /*0030*/ 	.string	"-arch sm_100 -m 64 "



//--------------------- .note.nv.cuinfo           --------------------------
	.section	.note.nv.cuinfo,"",@"SHT_NOTE"
	.sectionflags	@"SHF_NOTE_NV_CUINFO"
        /*0018*/ 	.short	0x0002
        /*001a*/ 	.short	0x0064
        /*001c*/ 	.short	0x0082
	.zero		2


//--------------------- .nv.info                  --------------------------
	.section	.nv.info,"",@"SHT_CUDA_INFO"
	.align	4


	//----- nvinfo : EIATTR_REGCOUNT
	.align		4
        /*0000*/ 	.byte	0x04, 0x2f
        /*0002*/ 	.short	(.L_2 - .L_1)
	.align		4
.L_1:
        /*0004*/ 	.word	index@(_Z12basic_kernelPii)
        /*0008*/ 	.word	0x00000018


	//----- nvinfo : EIATTR_FRAME_SIZE
	.align		4
.L_2:
        /*000c*/ 	.byte	0x04, 0x11
        /*000e*/ 	.short	(.L_4 - .L_3)
	.align		4
.L_3:
        /*0010*/ 	.word	index@(_Z12basic_kernelPii)
        /*0014*/ 	.word	0x00000008


	//----- nvinfo : EIATTR_MIN_STACK_SIZE
	.align		4
.L_4:
        /*0018*/ 	.byte	0x04, 0x12
        /*001a*/ 	.short	(.L_6 - .L_5)
	.align		4
.L_5:
        /*001c*/ 	.word	index@(_Z12basic_kernelPii)
        /*0020*/ 	.word	0x00000008
.L_6:


//--------------------- .nv.compat                --------------------------
	.section	.nv.compat,"",@"SHT_CUDA_COMPAT_INFO"
	.align	4
        /*0000*/ 	.byte	0x02, 0x09, 0x00, 0x00, 0x02, 0x02, 0x01, 0x00, 0x02, 0x05, 0x05, 0x00, 0x03, 0x07, 0x01, 0x01
        /*0010*/ 	.byte	0x02, 0x03, 0x00, 0x00, 0x02, 0x06, 0x01, 0x00, 0x04, 0x0b, 0x08, 0x00, 0x09, 0x00, 0x00, 0x00
        /*0020*/ 	.byte	0x00, 0x00, 0x00, 0x00


//--------------------- .nv.info._Z12basic_kernelPii --------------------------
	.section	.nv.info._Z12basic_kernelPii,"",@"SHT_CUDA_INFO"
	.sectionflags	@""
	.align	4


	//----- nvinfo : EIATTR_CUDA_API_VERSION
	.align		4
        /*0000*/ 	.byte	0x04, 0x37
        /*0002*/ 	.short	(.L_8 - .L_7)
.L_7:
        /*0004*/ 	.word	0x00000082


	//----- nvinfo : EIATTR_KPARAM_INFO
	.align		4
.L_8:
        /*0008*/ 	.byte	0x04, 0x17
        /*000a*/ 	.short	(.L_10 - .L_9)
.L_9:
        /*000c*/ 	.word	0x00000000
        /*0010*/ 	.short	0x0001
        /*0012*/ 	.short	0x0008
        /*0014*/ 	.byte	0x00, 0xf0, 0x11, 0x00


	//----- nvinfo : EIATTR_KPARAM_INFO
	.align		4
.L_10:
        /*0018*/ 	.byte	0x04, 0x17
        /*001a*/ 	.short	(.L_12 - .L_11)
.L_11:
        /*001c*/ 	.word	0x00000000
        /*0020*/ 	.short	0x0000
        /*0022*/ 	.short	0x0000
        /*0024*/ 	.byte	0x00, 0xf5, 0x21, 0x00


	//----- nvinfo : EIATTR_SPARSE_MMA_MASK
	.align		4
.L_12:
        /*0028*/ 	.byte	0x03, 0x50
        /*002a*/ 	.short	0x0000


	//----- nvinfo : EIATTR_MAXREG_COUNT
	.align		4
        /*002c*/ 	.byte	0x03, 0x1b
        /*002e*/ 	.short	0x00ff


	//----- nvinfo : EIATTR_EXTERNS
	.align		4
        /*0030*/ 	.byte	0x04, 0x0f
        /*0032*/ 	.short	(.L_14 - .L_13)


	//   ....[0]....
	.align		4
.L_13:
        /*0034*/ 	.word	index@(vprintf)


	//----- nvinfo : EIATTR_MERCURY_ISA_VERSION
	.align		4
.L_14:
        /*0038*/ 	.byte	0x03, 0x5f
        /*003a*/ 	.short	0x0101


	//----- nvinfo : EIATTR_VRC_CTA_INIT_COUNT
	.align		4
        /*003c*/ 	.byte	0x02, 0x4a
	.zero		1
	.zero		1


	//----- nvinfo : EIATTR_SYSCALL_OFFSETS
	.align		4
        /*0040*/ 	.byte	0x04, 0x46
        /*0042*/ 	.short	(.L_16 - .L_15)


	//   ....[0]....
.L_15:
        /*0044*/ 	.word	0x00000180


	//----- nvinfo : EIATTR_EXIT_INSTR_OFFSETS
	.align		4
.L_16:
        /*0048*/ 	.byte	0x04, 0x1c
        /*004a*/ 	.short	(.L_18 - .L_17)


	//   ....[0]....
.L_17:
        /*004c*/ 	.word	0x000000c0


	//   ....[1]....
        /*0050*/ 	.word	0x00000190


	//----- nvinfo : EIATTR_CRS_STACK_SIZE
	.align		4
.L_18:
        /*0054*/ 	.byte	0x04, 0x1e
        /*0056*/ 	.short	(.L_20 - .L_19)
.L_19:
        /*0058*/ 	.word	0x00000000


	//----- nvinfo : EIATTR_CBANK_PARAM_SIZE
	.align		4
.L_20:
        /*005c*/ 	.byte	0x03, 0x19
        /*005e*/ 	.short	0x000c


	//----- nvinfo : EIATTR_PARAM_CBANK
	.align		4
        /*0060*/ 	.byte	0x04, 0x0a
        /*0062*/ 	.short	(.L_22 - .L_21)
	.align		4
.L_21:
        /*0064*/ 	.word	index@(.nv.constant0._Z12basic_kernelPii)
        /*0068*/ 	.short	0x0380
        /*006a*/ 	.short	0x000c


	//----- nvinfo : EIATTR_SW_WAR
	.align		4
.L_22:
        /*006c*/ 	.byte	0x04, 0x36
        /*006e*/ 	.short	(.L_24 - .L_23)
.L_23:
        /*0070*/ 	.word	0x00000008
.L_24:


//--------------------- .nv.callgraph             --------------------------
	.section	.nv.callgraph,"",@"SHT_CUDA_CALLGRAPH"
	.align	4
	.sectionentsize	8
	.align		4
        /*0000*/ 	.word	0x00000000
	.align		4
        /*0004*/ 	.word	0xffffffff
	.align		4
        /*0008*/ 	.word	index@(_Z12basic_kernelPii)
	.align		4
        /*000c*/ 	.word	index@(vprintf)
	.align		4
        /*0010*/ 	.word	0x00000000
	.align		4
        /*0014*/ 	.word	0xfffffffe
	.align		4
        /*0018*/ 	.word	0x00000000
	.align		4
        /*001c*/ 	.word	0xfffffffd
	.align		4
        /*0020*/ 	.word	0x00000000
	.align		4
        /*0024*/ 	.word	0xfffffffc


//--------------------- .nv.constant4             --------------------------
	.section	.nv.constant4,"a",@progbits
	.align	8
	.align		8
.nv.constant4:
        /*0000*/ 	.dword	vprintf
	.align		8
        /*0008*/ 	.dword	$str


//--------------------- .text._Z12basic_kernelPii --------------------------
	.section	.text._Z12basic_kernelPii,"ax",@progbits
	.align	128
        .global         _Z12basic_kernelPii
        .type           _Z12basic_kernelPii,@function
        .size           _Z12basic_kernelPii,(.L_x_2 - _Z12basic_kernelPii)
        .other          _Z12basic_kernelPii,@"STO_CUDA_ENTRY STV_DEFAULT"
_Z12basic_kernelPii:
.text._Z12basic_kernelPii:
[----:B------:R-:W0:Y:S01]  /*0000*/  LDC R1, c[0x0][0x37c] ;  /* 0x0000df00ff017b82 */ /* 0x000e220000000800 */
[----:B------:R-:W1:Y:S07]  /*0010*/  S2R R0, SR_TID.X ;  /* 0x0000000000007919 */ /* 0x000e6e0000002100 */
[----:B------:R-:W2:Y:S01]  /*0020*/  S2UR UR4, SR_CTAID.X ;  /* 0x00000000000479c3 */ /* 0x000ea20000002500 */
[----:B------:R-:W3:Y:S01]  /*0030*/  LDCU UR7, c[0x0][0x2fc] ;  /* 0x00005f80ff0777ac */ /* 0x000ee20008000800 */
[----:B0-----:R-:W-:Y:S01]  /*0040*/  VIADD R1, R1, 0xfffffff8 ;  /* 0xfffffff801017836 */ /* 0x001fe20000000000 */
[----:B------:R-:W2:Y:S01]  /*0050*/  LDCU UR5, c[0x0][0x360] ;  /* 0x00006c00ff0577ac */ /* 0x000ea20008000800 */
[----:B------:R-:W0:Y:S01]  /*0060*/  LDCU UR6, c[0x0][0x2f8] ;  /* 0x00005f00ff0677ac */ /* 0x000e220008000800 */
[----:B--2---:R-:W-:-:S02]  /*0070*/  UIMAD UR4, UR4, UR5, URZ ;  /* 0x00000005040472a4 */ /* 0x004fc4000f8e02ff */
[----:B0-----:R-:W-:Y:S01]  /*0080*/  IADD3 R6, P1, PT, R1, UR6, RZ ;  /* 0x0000000601067c10 */ /* 0x001fe2000ff3e0ff */
[----:B-1----:R-:W-:-:S03]  /*0090*/  IMAD.MOV R0, RZ, RZ, -R0 ;  /* 0x000000ffff007224 */ /* 0x002fc600078e0a00 */
[----:B---3--:R-:W-:Y:S02]  /*00a0*/  IADD3.X R7, PT, PT, RZ, UR7, RZ, P1, !PT ;  /* 0x00000007ff077c10 */ /* 0x008fe40008ffe4ff */
[----:B------:R-:W-:-:S13]  /*00b0*/  ISETP.NE.AND P0, PT, R0, UR4, PT ;  /* 0x0000000400007c0c */ /* 0x000fda000bf05270 */
[----:B------:R-:W-:Y:S05]  /*00c0*/  @P0 EXIT ;  /* 0x000000000000094d */ /* 0x000fea0003800000 */
[----:B------:R-:W0:Y:S01]  /*00d0*/  LDC R10, c[0x0][0x388] ;  /* 0x0000e200ff0a7b82 */ /* 0x000e220000000800 */
[----:B------:R-:W1:Y:S01]  /*00e0*/  LDCU.64 UR4, c[0x0][0x358] ;  /* 0x00006b00ff0477ac */ /* 0x000e620008000a00 */
[----:B------:R-:W-:Y:S01]  /*00f0*/  MOV R0, 0x0 ;  /* 0x0000000000007802 */ /* 0x000fe20000000f00 */
[----:B------:R-:W2:Y:S05]  /*0100*/  LDCU.64 UR6, c[0x4][0x8] ;  /* 0x01000100ff0677ac */ /* 0x000eaa0008000a00 */
[----:B------:R-:W1:Y:S08]  /*0110*/  LDC.64 R2, c[0x0][0x380] ;  /* 0x0000e000ff027b82 */ /* 0x000e700000000a00 */
[----:B------:R3:W4:Y:S01]  /*0120*/  LDC.64 R8, c[0x4][R0] ;  /* 0x0100000000087b82 */ /* 0x0007220000000a00 */
[----:B--2---:R-:W-:Y:S01]  /*0130*/  IMAD.U32 R4, RZ, RZ, UR6 ;  /* 0x00000006ff047e24 */ /* 0x004fe2000f8e00ff */
[----:B0-----:R3:W-:Y:S01]  /*0140*/  STL [R1], R10 ;  /* 0x0000000a01007387 */ /* 0x0017e20000100800 */
[----:B------:R-:W-:-:S03]  /*0150*/  MOV R5, UR7 ;  /* 0x0000000700057c02 */ /* 0x000fc60008000f00 */
[----:B-1----:R3:W-:Y:S04]  /*0160*/  STG.E desc[UR4][R2.64], R10 ;  /* 0x0000000a02007986 */ /* 0x0027e8000c101904 */
[----:B------:R-:W-:-:S07]  /*0170*/  LEPC R20, `(.L_x_0) ;  /* 0x000000001014794e */ /* 0x000fce0000000000 */
[----:B---34-:R-:W-:Y:S05]  /*0180*/  CALL.ABS.NOINC R8 ;  /* 0x0000000008007343 */ /* 0x018fea0003c00000 */
.L_x_0:
[----:B------:R-:W-:Y:S05]  /*0190*/  EXIT ;  /* 0x000000000000794d */ /* 0x000fea0003800000 */
.L_x_1:
[----:B------:R-:W-:-:S00]  /*01a0*/  BRA `(.L_x_1) ;  /* 0xfffffffc00fc7947 */ /* 0x000fc0000383ffff */
[----:B------:R-:W-:-:S00]  /*01b0*/  NOP ;  /* 0x0000000000007918 */ /* 0x000fc00000000000 */
        /* <DEDUP_REMOVED lines=12> */
.L_x_2:


//--------------------- .nv.global.init           --------------------------
	.section	.nv.global.init,"aw",@progbits
.nv.global.init:
	.type		$str,@object
	.size		$str,(.L_0 - $str)
$str:
        /*0000*/ 	.byte	0x47, 0x50, 0x55, 0x20, 0x77, 0x72, 0x6f, 0x74, 0x65, 0x20, 0x76, 0x61, 0x6c, 0x75, 0x65, 0x3a
        /*0010*/ 	.byte	0x20, 0x25, 0x64, 0x0a, 0x00
.L_0:


//--------------------- .nv.shared.reserved.0     --------------------------
	.section	.nv.shared.reserved.0,"aw",@nobits
	.weak		__nv_reservedSMEM_offset_0_alias
	.size		__nv_reservedSMEM_offset_0_alias, 0, 64
	.other		__nv_reservedSMEM_offset_0_alias,@"STO_CUDA_RESERVED_SHARED STV_DEFAULT"
__nv_reservedSMEM_offset_0_alias:
	.zero		0
	.zero		64


//--------------------- .nv.constant0._Z12basic_kernelPii --------------------------
	.section	.nv.constant0._Z12basic_kernelPii,"a",@progbits
	.sectionflags	@""
	.align	4
.nv.constant0._Z12basic_kernelPii:
	.zero		908


//--------------------- SYMBOLS --------------------------

	.type		.nv.reservedSmem.offset0,@object
	.size		.nv.reservedSmem.offset0,0x4
	.type		vprintf,@function
